	.headerflags	@"EF_CUDA_TEXMODE_UNIFIED EF_CUDA_64BIT_ADDRESS EF_CUDA_ACCELERATORS EF_CUDA_SM90 EF_CUDA_VIRTUAL_SM(EF_CUDA_SM90)"
	.elftype	@"ET_EXEC"


//--------------------- .nv.info                  --------------------------
	.section	.nv.info,"",@"SHT_CUDA_INFO"
	.align	4


	//----- nvinfo : EIATTR_REGCOUNT
	.align		4
        /*0000*/ 	.byte	0x04, 0x2f
        /*0002*/ 	.short	(.L_1 - .L_0)
	.align		4
.L_0:
        /*0004*/ 	.word	index@(triton_poi_fused_cat_8)
        /*0008*/ 	.word	0x00000010


	//----- nvinfo : EIATTR_MIN_STACK_SIZE
	.align		4
.L_1:
        /*000c*/ 	.byte	0x04, 0x12
        /*000e*/ 	.short	(.L_3 - .L_2)
	.align		4
.L_2:
        /*0010*/ 	.word	index@(triton_poi_fused_cat_8)
        /*0014*/ 	.word	0x00000000


	//----- nvinfo : EIATTR_FRAME_SIZE
	.align		4
.L_3:
        /*0018*/ 	.byte	0x04, 0x11
        /*001a*/ 	.short	(.L_5 - .L_4)
	.align		4
.L_4:
        /*001c*/ 	.word	index@(triton_poi_fused_cat_8)
        /*0020*/ 	.word	0x00000000


	//----- nvinfo : EIATTR_MIN_STACK_SIZE
	.align		4
.L_5:
        /*0024*/ 	.byte	0x04, 0x12
        /*0026*/ 	.short	(.L_7 - .L_6)
	.align		4
.L_6:
        /*0028*/ 	.word	index@(triton_poi_fused_cat_8)
        /*002c*/ 	.word	0x00000000
.L_7:


//--------------------- .nv.info.triton_poi_fused_cat_8 --------------------------
	.section	.nv.info.triton_poi_fused_cat_8,"",@"SHT_CUDA_INFO"
	.sectionflags	@""
	.align	4


	//----- nvinfo : EIATTR_CUDA_API_VERSION
	.align		4
        /*0000*/ 	.byte	0x04, 0x37
        /*0002*/ 	.short	(.L_9 - .L_8)
.L_8:
        /*0004*/ 	.word	0x0000007c


	//----- nvinfo : EIATTR_KPARAM_INFO
	.align		4
.L_9:
        /*0008*/ 	.byte	0x04, 0x17
        /*000a*/ 	.short	(.L_11 - .L_10)
.L_10:
        /*000c*/ 	.word	0x00000000
        /*0010*/ 	.short	0x0003
        /*0012*/ 	.short	0x0018
        /*0014*/ 	.byte	0x00, 0xf0, 0x11, 0x00


	//----- nvinfo : EIATTR_KPARAM_INFO
	.align		4
.L_11:
        /*0018*/ 	.byte	0x04, 0x17
        /*001a*/ 	.short	(.L_13 - .L_12)
.L_12:
        /*001c*/ 	.word	0x00000000
        /*0020*/ 	.short	0x0002
        /*0022*/ 	.short	0x0010
        /*0024*/ 	.byte	0x00, 0xf4, 0x21, 0x00


	//----- nvinfo : EIATTR_KPARAM_INFO
	.align		4
.L_13:
        /*0028*/ 	.byte	0x04, 0x17
        /*002a*/ 	.short	(.L_15 - .L_14)
.L_14:
        /*002c*/ 	.word	0x00000000
        /*0030*/ 	.short	0x0001
        /*0032*/ 	.short	0x0008
        /*0034*/ 	.byte	0x00, 0xf4, 0x21, 0x00


	//----- nvinfo : EIATTR_KPARAM_INFO
	.align		4
.L_15:
        /*0038*/ 	.byte	0x04, 0x17
        /*003a*/ 	.short	(.L_17 - .L_16)
.L_16:
        /*003c*/ 	.word	0x00000000
        /*0040*/ 	.short	0x0000
        /*0042*/ 	.short	0x0000
        /*0044*/ 	.byte	0x00, 0xf4, 0x21, 0x00


	//----- nvinfo : EIATTR_SPARSE_MMA_MASK
	.align		4
.L_17:
        /*0048*/ 	.byte	0x03, 0x50
        /*004a*/ 	.short	0x0000


	//----- nvinfo : EIATTR_MAXREG_COUNT
	.align		4
        /*004c*/ 	.byte	0x03, 0x1b
        /*004e*/ 	.short	0x00ff


	//----- nvinfo : EIATTR_EXIT_INSTR_OFFSETS
	.align		4
        /*0050*/ 	.byte	0x04, 0x1c
        /*0052*/ 	.short	(.L_19 - .L_18)


	//   ....[0]....
.L_18:
        /*0054*/ 	.word	0x00000330


	//   ....[1]....
        /*0058*/ 	.word	0x00000350


	//----- nvinfo : EIATTR_REQNTID
	.align		4
.L_19:
        /*005c*/ 	.byte	0x04, 0x10
        /*005e*/ 	.short	(.L_21 - .L_20)
.L_20:
        /*0060*/ 	.word	0x00000080
        /*0064*/ 	.word	0x00000001
        /*0068*/ 	.word	0x00000001


	//----- nvinfo : EIATTR_CBANK_PARAM_SIZE
	.align		4
.L_21:
        /*006c*/ 	.byte	0x03, 0x19
        /*006e*/ 	.short	0x001c


	//----- nvinfo : EIATTR_PARAM_CBANK
	.align		4
        /*0070*/ 	.byte	0x04, 0x0a
        /*0072*/ 	.short	(.L_23 - .L_22)
	.align		4
.L_22:
        /*0074*/ 	.word	index@(.nv.constant0.triton_poi_fused_cat_8)
        /*0078*/ 	.short	0x0210
        /*007a*/ 	.short	0x001c


	//----- nvinfo : EIATTR_SW_WAR
	.align		4
.L_23:
        /*007c*/ 	.byte	0x04, 0x36
        /*007e*/ 	.short	(.L_25 - .L_24)
.L_24:
        /*0080*/ 	.word	0x00000008
.L_25:


//--------------------- .nv.callgraph             --------------------------
	.section	.nv.callgraph,"",@"SHT_CUDA_CALLGRAPH"
	.align	4
	.sectionentsize	8
	.align		4
        /*0000*/ 	.word	0x00000000
	.align		4
        /*0004*/ 	.word	0xffffffff
	.align		4
        /*0008*/ 	.word	0x00000000
	.align		4
        /*000c*/ 	.word	0xfffffffe
	.align		4
        /*0010*/ 	.word	0x00000000
	.align		4
        /*0014*/ 	.word	0xfffffffd
	.align		4
        /*0018*/ 	.word	0x00000000
	.align		4
        /*001c*/ 	.word	0xfffffffc


//--------------------- .text.triton_poi_fused_cat_8 --------------------------
	.section	.text.triton_poi_fused_cat_8,"ax",@progbits
	.align	128
        .global         triton_poi_fused_cat_8
        .type           triton_poi_fused_cat_8,@function
        .size           triton_poi_fused_cat_8,(.L_x_1 - triton_poi_fused_cat_8)
        .other          triton_poi_fused_cat_8,@"STO_CUDA_ENTRY STV_DEFAULT"
triton_poi_fused_cat_8:
.text.triton_poi_fused_cat_8:
[----:B------:R-:W0:Y:S02]  /*0000*/  LDC R1, c[0x0][0x28] ;  /* 0x00000a00ff017b82 */ /* 0x000e240000000800 */
[----:B------:R-:W1:Y:S01]  /*0010*/  S2R R0, SR_TID.X ;  /* 0x0000000000007919 */ /* 0x000e620000002100 */
[----:B------:R-:W2:Y:S01]  /*0020*/  LDC.64 R4, c[0x0][0x210] ;  /* 0x00008400ff047b82 */ /* 0x000ea20000000a00 */
[----:B------:R-:W-:Y:S01]  /*0030*/  ULDC.64 UR4, c[0x0][0x208] ;  /* 0x0000820000047ab9 */ /* 0x000fe20000000a00 */
[----:B------:R-:W-:Y:S01]  /*0040*/  ULDC.64 UR6, c[0x0][0x218] ;  /* 0x0000860000067ab9 */ /* 0x000fe20000000a00 */
[----:B------:R-:W3:Y:S01]  /*0050*/  S2R R3, SR_CTAID.X ;  /* 0x0000000000037919 */ /* 0x000ee20000002500 */
[----:B-1----:R-:W-:-:S05]  /*0060*/  IMAD.SHL.U32 R0, R0, 0x2, RZ ;  /* 0x0000000200007824 */ /* 0x002fca00078e00ff */
[----:B------:R-:W-:-:S05]  /*0070*/  LOP3.LUT R0, R0, 0xfe, RZ, 0xc0, !PT ;  /* 0x000000fe00007812 */ /* 0x000fca00078ec0ff */
[----:B---3--:R-:W-:-:S04]  /*0080*/  IMAD R0, R3, 0x100, R0 ;  /* 0x0000010003007824 */ /* 0x008fc800078e0200 */
[----:B------:R-:W-:Y:S01]  /*0090*/  IMAD.HI R8, R0, 0x487ede05, RZ ;  /* 0x487ede0500087827 */ /* 0x000fe200078e02ff */
[----:B------:R-:W-:-:S04]  /*00a0*/  SHF.R.S32.HI R3, RZ, 0x1f, R0 ;  /* 0x0000001fff037819 */ /* 0x000fc80000011400 */
[----:B------:R-:W-:Y:S02]  /*00b0*/  LEA.HI R3, R3, R0, RZ, 0x4 ;  /* 0x0000000003037211 */ /* 0x000fe400078f20ff */
[----:B------:R-:W-:Y:S02]  /*00c0*/  SHF.R.U32.HI R9, RZ, 0x1f, R8 ;  /* 0x0000001fff097819 */ /* 0x000fe40000011608 */
[----:B------:R-:W-:Y:S02]  /*00d0*/  SHF.R.S32.HI R2, RZ, 0x4, R3 ;  /* 0x00000004ff027819 */ /* 0x000fe40000011403 */
[----:B------:R-:W-:-:S03]  /*00e0*/  LEA.HI.SX32 R11, R8, R9, 0x15 ;  /* 0x00000009080b7211 */ /* 0x000fc600078faaff */
[----:B------:R-:W-:-:S05]  /*00f0*/  IMAD.HI R6, R2, 0x487ede05, RZ ;  /* 0x487ede0502067827 */ /* 0x000fca00078e02ff */
[----:B------:R-:W-:-:S04]  /*0100*/  SHF.R.U32.HI R7, RZ, 0x1f, R6 ;  /* 0x0000001fff077819 */ /* 0x000fc80000011606 */
[----:B------:R-:W-:-:S05]  /*0110*/  LEA.HI.SX32 R7, R6, R7, 0x19 ;  /* 0x0000000706077211 */ /* 0x000fca00078fcaff */
[----:B------:R-:W-:Y:S02]  /*0120*/  IMAD R7, R7, -0x1c4, R2 ;  /* 0xfffffe3c07077824 */ /* 0x000fe400078e0202 */
[----:B------:R-:W-:-:S03]  /*0130*/  IMAD R2, R11, -0x1c40, R0 ;  /* 0xffffe3c00b027824 */ /* 0x000fc600078e0200 */
[----:B------:R-:W-:Y:S01]  /*0140*/  ISETP.GE.AND P1, PT, R7, 0x20, PT ;  /* 0x000000200700780c */ /* 0x000fe20003f26270 */
[C---:B------:R-:W-:Y:S02]  /*0150*/  IMAD R9, R11.reuse, 0x200, R2 ;  /* 0x000002000b097824 */ /* 0x040fe400078e0202 */
[----:B------:R-:W-:Y:S01]  /*0160*/  IMAD R11, R11, 0x1a40, RZ ;  /* 0x00001a400b0b7824 */ /* 0x000fe200078e02ff */
[C---:B------:R-:W-:Y:S01]  /*0170*/  ISETP.LT.AND P3, PT, R0.reuse, 0x7100, !P1 ;  /* 0x000071000000780c */ /* 0x040fe20004f61270 */
[----:B--2---:R-:W-:Y:S01]  /*0180*/  IMAD.WIDE R4, R9, 0x4, R4 ;  /* 0x0000000409047825 */ /* 0x004fe200078e0204 */
[----:B------:R-:W-:Y:S02]  /*0190*/  LOP3.LUT R9, R3, 0xfffffff0, RZ, 0xc0, !PT ;  /* 0xfffffff003097812 */ /* 0x000fe400078ec0ff */
[----:B------:R-:W-:Y:S01]  /*01a0*/  CS2R R2, SRZ ;  /* 0x0000000000027805 */ /* 0x000fe2000001ff00 */
[----:B------:R-:W-:Y:S02]  /*01b0*/  IMAD.SHL.U32 R6, R7, 0x10, RZ ;  /* 0x0000001007067824 */ /* 0x000fe400078e00ff */
[----:B------:R-:W-:Y:S01]  /*01c0*/  IMAD.IADD R9, R0, 0x1, -R9 ;  /* 0x0000000100097824 */ /* 0x000fe200078e0a09 */
[----:B------:R-:W-:-:S02]  /*01d0*/  SHF.R.S32.HI R13, RZ, 0x1f, R11 ;  /* 0x0000001fff0d7819 */ /* 0x000fc4000001140b */
[----:B------:R-:W-:Y:S02]  /*01e0*/  ISETP.GE.AND P0, PT, R0, 0x7100, PT ;  /* 0x000071000000780c */ /* 0x000fe40003f06270 */
[----:B------:R-:W-:Y:S01]  /*01f0*/  IADD3 R11, P4, P5, R6, R9, R11 ;  /* 0x00000009060b7210 */ /* 0x000fe20007d9e00b */
[----:B------:R1:W2:Y:S01]  /*0200*/  @P3 LDG.E.64 R2, desc[UR4][R4.64] ;  /* 0x0000000404023981 */ /* 0x0002a2000c1e1b00 */
[----:B------:R-:W-:Y:S02]  /*0210*/  SHF.R.S32.HI R9, RZ, 0x1f, R9 ;  /* 0x0000001fff097819 */ /* 0x000fe40000011409 */
[----:B------:R-:W-:Y:S02]  /*0220*/  SHF.R.S32.HI R6, RZ, 0x1f, R6 ;  /* 0x0000001fff067819 */ /* 0x000fe40000011406 */
[----:B------:R-:W-:Y:S02]  /*0230*/  ISETP.GT.AND P2, PT, R7, 0x1f, !P0 ;  /* 0x0000001f0700780c */ /* 0x000fe40004744270 */
[----:B------:R-:W-:-:S02]  /*0240*/  IADD3.X R8, R6, R9, R13, P4, P5 ;  /* 0x0000000906087210 */ /* 0x000fc400027ea40d */
[C---:B------:R-:W-:Y:S01]  /*0250*/  LEA R6, P4, R11.reuse, UR6, 0x2 ;  /* 0x000000060b067c11 */ /* 0x040fe2000f8810ff */
[----:B-1----:R-:W1:Y:S03]  /*0260*/  LDC.64 R4, c[0x0][0x220] ;  /* 0x00008800ff047b82 */ /* 0x002e660000000a00 */
[----:B------:R-:W-:Y:S02]  /*0270*/  LEA.HI.X R7, R11, UR7, R8, 0x2, P4 ;  /* 0x000000070b077c11 */ /* 0x000fe4000a0f1408 */
[----:B------:R-:W-:-:S06]  /*0280*/  CS2R R10, SRZ ;  /* 0x00000000000a7805 */ /* 0x000fcc000001ff00 */
[----:B------:R-:W3:Y:S01]  /*0290*/  @P2 LDG.E.64 R10, desc[UR4][R6.64+-0x800] ;  /* 0xfff80004060a2981 */ /* 0x000ee2000c1e1b00 */
[----:B--2---:R-:W-:Y:S02]  /*02a0*/  SEL R8, R2, RZ, P3 ;  /* 0x000000ff02087207 */ /* 0x004fe40001800000 */
[----:B------:R-:W-:Y:S01]  /*02b0*/  SEL R9, R3, RZ, P3 ;  /* 0x000000ff03097207 */ /* 0x000fe20001800000 */
[----:B-1----:R-:W-:Y:S01]  /*02c0*/  IMAD.WIDE R2, R0, 0x4, R4 ;  /* 0x0000000400027825 */ /* 0x002fe200078e0204 */
[----:B------:R-:W-:Y:S02]  /*02d0*/  FSETP.GT.AND P3, PT, R8, RZ, PT ;  /* 0x000000ff0800720b */ /* 0x000fe40003f64000 */
[----:B------:R-:W-:-:S11]  /*02e0*/  FSETP.GT.AND P4, PT, R9, RZ, PT ;  /* 0x000000ff0900720b */ /* 0x000fd60003f84000 */
[----:B------:R-:W-:Y:S02]  /*02f0*/  @!P3 FMUL R8, R8, 0.10000000149011611938 ;  /* 0x3dcccccd0808b820 */ /* 0x000fe40000400000 */
[----:B------:R-:W-:Y:S01]  /*0300*/  @!P4 FMUL R9, R9, 0.10000000149011611938 ;  /* 0x3dcccccd0909c820 */ /* 0x000fe20000400000 */
[----:B---3--:R-:W-:Y:S02]  /*0310*/  @P1 SEL R8, R10, RZ, P2 ;  /* 0x000000ff0a081207 */ /* 0x008fe40001000000 */
[----:B------:R-:W-:Y:S01]  /*0320*/  @P1 SEL R9, R11, RZ, P2 ;  /* 0x000000ff0b091207 */ /* 0x000fe20001000000 */
[----:B------:R-:W-:Y:S06]  /*0330*/  @P0 EXIT ;  /* 0x000000000000094d */ /* 0x000fec0003800000 */
[----:B------:R-:W-:Y:S01]  /*0340*/  STG.E.64 desc[UR4][R2.64], R8 ;  /* 0x0000000802007986 */ /* 0x000fe2000c101b04 */
[----:B------:R-:W-:Y:S05]  /*0350*/  EXIT ;  /* 0x000000000000794d */ /* 0x000fea0003800000 */
.L_x_0:
[----:B------:R-:W-:-:S00]  /*0360*/  BRA `(.L_x_0) ;  /* 0xfffffffc00fc7947 */ /* 0x000fc0000383ffff */
[----:B------:R-:W-:-:S00]  /*0370*/  NOP ;  /* 0x0000000000007918 */ /* 0x000fc00000000000 */
        /* <DEDUP_REMOVED lines=8> */
.L_x_1:


//--------------------- .nv.constant0.triton_poi_fused_cat_8 --------------------------
	.section	.nv.constant0.triton_poi_fused_cat_8,"a",@progbits
	.sectionflags	@""
	.align	4
.nv.constant0.triton_poi_fused_cat_8:
	.zero		556
